//
// Generated by NVIDIA NVVM Compiler
//
// Compiler Build ID: CL-36424714
// Cuda compilation tools, release 13.0, V13.0.88
// Based on NVVM 20.0.0
//

.version 9.0
.target sm_100
.address_size 64

	// .globl	_Z10vector_addPfS_S_i

.visible .entry _Z10vector_addPfS_S_i(
	.param .u64 .ptr .align 1 _Z10vector_addPfS_S_i_param_0,
	.param .u64 .ptr .align 1 _Z10vector_addPfS_S_i_param_1,
	.param .u64 .ptr .align 1 _Z10vector_addPfS_S_i_param_2,
	.param .u32 _Z10vector_addPfS_S_i_param_3
)
{
	.reg .pred 	%p<2>;
	.reg .b32 	%r<6>;
	.reg .b32 	%f<4>;
	.reg .b64 	%rd<11>;

	ld.param.u64 	%rd1, [_Z10vector_addPfS_S_i_param_0];
	ld.param.u64 	%rd2, [_Z10vector_addPfS_S_i_param_1];
	ld.param.u64 	%rd3, [_Z10vector_addPfS_S_i_param_2];
	ld.param.u32 	%r2, [_Z10vector_addPfS_S_i_param_3];
	mov.u32 	%r3, %ntid.x;
	mov.u32 	%r4, %ctaid.x;
	mov.u32 	%r5, %tid.x;
	mad.lo.s32 	%r1, %r3, %r4, %r5;
	setp.ge.s32 	%p1, %r1, %r2;
	@%p1 bra 	$L__BB0_2;
	cvta.to.global.u64 	%rd4, %rd1;
	cvta.to.global.u64 	%rd5, %rd2;
	cvta.to.global.u64 	%rd6, %rd3;
	mul.wide.s32 	%rd7, %r1, 4;
	add.s64 	%rd8, %rd4, %rd7;
	ld.global.f32 	%f1, [%rd8];
	add.s64 	%rd9, %rd5, %rd7;
	ld.global.f32 	%f2, [%rd9];
	add.f32 	%f3, %f1, %f2;
	add.s64 	%rd10, %rd6, %rd7;
	st.global.f32 	[%rd10], %f3;
$L__BB0_2:
	ret;

}
	// .globl	_Z8atom_addP4AtomS0_S0_i
.visible .entry _Z8atom_addP4AtomS0_S0_i(
	.param .u64 .ptr .align 1 _Z8atom_addP4AtomS0_S0_i_param_0,
	.param .u64 .ptr .align 1 _Z8atom_addP4AtomS0_S0_i_param_1,
	.param .u64 .ptr .align 1 _Z8atom_addP4AtomS0_S0_i_param_2,
	.param .u32 _Z8atom_addP4AtomS0_S0_i_param_3
)
{
	.reg .pred 	%p<2>;
	.reg .b32 	%r<7>;
	.reg .b32 	%f<10>;
	.reg .b64 	%rd<11>;

	ld.param.u64 	%rd1, [_Z8atom_addP4AtomS0_S0_i_param_0];
	ld.param.u64 	%rd2, [_Z8atom_addP4AtomS0_S0_i_param_1];
	ld.param.u64 	%rd3, [_Z8atom_addP4AtomS0_S0_i_param_2];
	ld.param.u32 	%r2, [_Z8atom_addP4AtomS0_S0_i_param_3];
	mov.u32 	%r3, %ntid.x;
	mov.u32 	%r4, %ctaid.x;
	mov.u32 	%r5, %tid.x;
	mad.lo.s32 	%r1, %r3, %r4, %r5;
	setp.ge.s32 	%p1, %r1, %r2;
	@%p1 bra 	$L__BB1_2;
	cvta.to.global.u64 	%rd4, %rd1;
	cvta.to.global.u64 	%rd5, %rd2;
	cvta.to.global.u64 	%rd6, %rd3;
	mul.wide.s32 	%rd7, %r1, 16;
	add.s64 	%rd8, %rd4, %rd7;
	ld.global.f32 	%f1, [%rd8];
	add.s64 	%rd9, %rd5, %rd7;
	ld.global.f32 	%f2, [%rd9];
	add.f32 	%f3, %f1, %f2;
	add.s64 	%rd10, %rd6, %rd7;
	st.global.f32 	[%rd10], %f3;
	ld.global.f32 	%f4, [%rd8+4];
	ld.global.f32 	%f5, [%rd9+4];
	add.f32 	%f6, %f4, %f5;
	st.global.f32 	[%rd10+4], %f6;
	ld.global.f32 	%f7, [%rd8+8];
	ld.global.f32 	%f8, [%rd9+8];
	add.f32 	%f9, %f7, %f8;
	st.global.f32 	[%rd10+8], %f9;
	ld.global.u32 	%r6, [%rd8+12];
	st.global.u32 	[%rd10+12], %r6;
$L__BB1_2:
	ret;

}


// ===== COMPILED SASS (sm_100) =====

	.target	sm_100

	.elftype	@"ET_EXEC"


//--------------------- .note.nv.tkinfo           --------------------------
	.section	.note.nv.tkinfo,"",@"SHT_NOTE"
	.sectionflags	@"SHF_NOTE_NV_TKINFO"
	.tkinfo
        /*0018*/ 	.word	0x00000002
        /*0030*/ 	.string	""
        /*0030*/ 	.string	"ptxas"
        /*0030*/ 	.string	"Cuda compilation tools, release 13.0, V13.0.88"
        /*0030*/ 	.string	"Build cuda_13.0.r13.0/compiler.36424714_0"
        /*0030*/ 	.string	"-arch sm_100 -m 64 "



//--------------------- .note.nv.cuinfo           --------------------------
	.section	.note.nv.cuinfo,"",@"SHT_NOTE"
	.sectionflags	@"SHF_NOTE_NV_CUINFO"
        /*0018*/ 	.short	0x0002
        /*001a*/ 	.short	0x0064
        /*001c*/ 	.short	0x0082
	.zero		2


//--------------------- .nv.info                  --------------------------
	.section	.nv.info,"",@"SHT_CUDA_INFO"
	.align	4


	//----- nvinfo : EIATTR_REGCOUNT
	.align		4
        /*0000*/ 	.byte	0x04, 0x2f
        /*0002*/ 	.short	(.L_1 - .L_0)
	.align		4
.L_0:
        /*0004*/ 	.word	index@(_Z10vector_addPfS_S_i)
        /*0008*/ 	.word	0x0000000c


	//----- nvinfo : EIATTR_FRAME_SIZE
	.align		4
.L_1:
        /*000c*/ 	.byte	0x04, 0x11
        /*000e*/ 	.short	(.L_3 - .L_2)
	.align		4
.L_2:
        /*0010*/ 	.word	index@(_Z10vector_addPfS_S_i)
        /*0014*/ 	.word	0x00000000


	//----- nvinfo : EIATTR_REGCOUNT
	.align		4
.L_3:
        /*0018*/ 	.byte	0x04, 0x2f
        /*001a*/ 	.short	(.L_5 - .L_4)
	.align		4
.L_4:
        /*001c*/ 	.word	index@(_Z8atom_addP4AtomS0_S0_i)
        /*0020*/ 	.word	0x00000012


	//----- nvinfo : EIATTR_FRAME_SIZE
	.align		4
.L_5:
        /*0024*/ 	.byte	0x04, 0x11
        /*0026*/ 	.short	(.L_7 - .L_6)
	.align		4
.L_6:
        /*0028*/ 	.word	index@(_Z8atom_addP4AtomS0_S0_i)
        /*002c*/ 	.word	0x00000000


	//----- nvinfo : EIATTR_MIN_STACK_SIZE
	.align		4
.L_7:
        /*0030*/ 	.byte	0x04, 0x12
        /*0032*/ 	.short	(.L_9 - .L_8)
	.align		4
.L_8:
        /*0034*/ 	.word	index@(_Z8atom_addP4AtomS0_S0_i)
        /*0038*/ 	.word	0x00000000


	//----- nvinfo : EIATTR_MIN_STACK_SIZE
	.align		4
.L_9:
        /*003c*/ 	.byte	0x04, 0x12
        /*003e*/ 	.short	(.L_11 - .L_10)
	.align		4
.L_10:
        /*0040*/ 	.word	index@(_Z10vector_addPfS_S_i)
        /*0044*/ 	.word	0x00000000
.L_11:


//--------------------- .nv.compat                --------------------------
	.section	.nv.compat,"",@"SHT_CUDA_COMPAT_INFO"
	.align	4
        /*0000*/ 	.byte	0x02, 0x09, 0x00, 0x00, 0x02, 0x02, 0x01, 0x00, 0x02, 0x05, 0x05, 0x00, 0x03, 0x07, 0x01, 0x01
        /*0010*/ 	.byte	0x02, 0x03, 0x00, 0x00, 0x02, 0x06, 0x01, 0x00, 0x04, 0x0b, 0x08, 0x00, 0x09, 0x00, 0x00, 0x00
        /*0020*/ 	.byte	0x00, 0x00, 0x00, 0x00


//--------------------- .nv.info._Z8atom_addP4AtomS0_S0_i --------------------------
	.section	.nv.info._Z8atom_addP4AtomS0_S0_i,"",@"SHT_CUDA_INFO"
	.sectionflags	@""
	.align	4


	//----- nvinfo : EIATTR_CUDA_API_VERSION
	.align		4
        /*0000*/ 	.byte	0x04, 0x37
        /*0002*/ 	.short	(.L_13 - .L_12)
.L_12:
        /*0004*/ 	.word	0x00000082


	//----- nvinfo : EIATTR_KPARAM_INFO
	.align		4
.L_13:
        /*0008*/ 	.byte	0x04, 0x17
        /*000a*/ 	.short	(.L_15 - .L_14)
.L_14:
        /*000c*/ 	.word	0x00000000
        /*0010*/ 	.short	0x0003
        /*0012*/ 	.short	0x0018
        /*0014*/ 	.byte	0x00, 0xf0, 0x11, 0x00


	//----- nvinfo : EIATTR_KPARAM_INFO
	.align		4
.L_15:
        /*0018*/ 	.byte	0x04, 0x17
        /*001a*/ 	.short	(.L_17 - .L_16)
.L_16:
        /*001c*/ 	.word	0x00000000
        /*0020*/ 	.short	0x0002
        /*0022*/ 	.short	0x0010
        /*0024*/ 	.byte	0x00, 0xf5, 0x21, 0x00


	//----- nvinfo : EIATTR_KPARAM_INFO
	.align		4
.L_17:
        /*0028*/ 	.byte	0x04, 0x17
        /*002a*/ 	.short	(.L_19 - .L_18)
.L_18:
        /*002c*/ 	.word	0x00000000
        /*0030*/ 	.short	0x0001
        /*0032*/ 	.short	0x0008
        /*0034*/ 	.byte	0x00, 0xf5, 0x21, 0x00


	//----- nvinfo : EIATTR_KPARAM_INFO
	.align		4
.L_19:
        /*0038*/ 	.byte	0x04, 0x17
        /*003a*/ 	.short	(.L_21 - .L_20)
.L_20:
        /*003c*/ 	.word	0x00000000
        /*0040*/ 	.short	0x0000
        /*0042*/ 	.short	0x0000
        /*0044*/ 	.byte	0x00, 0xf5, 0x21, 0x00


	//----- nvinfo : EIATTR_SPARSE_MMA_MASK
	.align		4
.L_21:
        /*0048*/ 	.byte	0x03, 0x50
        /*004a*/ 	.short	0x0000


	//----- nvinfo : EIATTR_MAXREG_COUNT
	.align		4
        /*004c*/ 	.byte	0x03, 0x1b
        /*004e*/ 	.short	0x00ff


	//----- nvinfo : EIATTR_MERCURY_ISA_VERSION
	.align		4
        /*0050*/ 	.byte	0x03, 0x5f
        /*0052*/ 	.short	0x0101


	//----- nvinfo : EIATTR_VRC_CTA_INIT_COUNT
	.align		4
        /*0054*/ 	.byte	0x02, 0x4a
	.zero		1
	.zero		1


	//----- nvinfo : EIATTR_EXIT_INSTR_OFFSETS
	.align		4
        /*0058*/ 	.byte	0x04, 0x1c
        /*005a*/ 	.short	(.L_23 - .L_22)


	//   ....[0]....
.L_22:
        /*005c*/ 	.word	0x00000070


	//   ....[1]....
        /*0060*/ 	.word	0x000001d0


	//----- nvinfo : EIATTR_CBANK_PARAM_SIZE
	.align		4
.L_23:
        /*0064*/ 	.byte	0x03, 0x19
        /*0066*/ 	.short	0x001c


	//----- nvinfo : EIATTR_PARAM_CBANK
	.align		4
        /*0068*/ 	.byte	0x04, 0x0a
        /*006a*/ 	.short	(.L_25 - .L_24)
	.align		4
.L_24:
        /*006c*/ 	.word	index@(.nv.constant0._Z8atom_addP4AtomS0_S0_i)
        /*0070*/ 	.short	0x0380
        /*0072*/ 	.short	0x001c


	//----- nvinfo : EIATTR_SW_WAR
	.align		4
.L_25:
        /*0074*/ 	.byte	0x04, 0x36
        /*0076*/ 	.short	(.L_27 - .L_26)
.L_26:
        /*0078*/ 	.word	0x00000008
.L_27:


//--------------------- .nv.info._Z10vector_addPfS_S_i --------------------------
	.section	.nv.info._Z10vector_addPfS_S_i,"",@"SHT_CUDA_INFO"
	.sectionflags	@""
	.align	4


	//----- nvinfo : EIATTR_CUDA_API_VERSION
	.align		4
        /*0000*/ 	.byte	0x04, 0x37
        /*0002*/ 	.short	(.L_29 - .L_28)
.L_28:
        /*0004*/ 	.word	0x00000082


	//----- nvinfo : EIATTR_KPARAM_INFO
	.align		4
.L_29:
        /*0008*/ 	.byte	0x04, 0x17
        /*000a*/ 	.short	(.L_31 - .L_30)
.L_30:
        /*000c*/ 	.word	0x00000000
        /*0010*/ 	.short	0x0003
        /*0012*/ 	.short	0x0018
        /*0014*/ 	.byte	0x00, 0xf0, 0x11, 0x00


	//----- nvinfo : EIATTR_KPARAM_INFO
	.align		4
.L_31:
        /*0018*/ 	.byte	0x04, 0x17
        /*001a*/ 	.short	(.L_33 - .L_32)
.L_32:
        /*001c*/ 	.word	0x00000000
        /*0020*/ 	.short	0x0002
        /*0022*/ 	.short	0x0010
        /*0024*/ 	.byte	0x00, 0xf5, 0x21, 0x00


	//----- nvinfo : EIATTR_KPARAM_INFO
	.align		4
.L_33:
        /*0028*/ 	.byte	0x04, 0x17
        /*002a*/ 	.short	(.L_35 - .L_34)
.L_34:
        /*002c*/ 	.word	0x00000000
        /*0030*/ 	.short	0x0001
        /*0032*/ 	.short	0x0008
        /*0034*/ 	.byte	0x00, 0xf5, 0x21, 0x00


	//----- nvinfo : EIATTR_KPARAM_INFO
	.align		4
.L_35:
        /*0038*/ 	.byte	0x04, 0x17
        /*003a*/ 	.short	(.L_37 - .L_36)
.L_36:
        /*003c*/ 	.word	0x00000000
        /*0040*/ 	.short	0x0000
        /*0042*/ 	.short	0x0000
        /*0044*/ 	.byte	0x00, 0xf5, 0x21, 0x00


	//----- nvinfo : EIATTR_SPARSE_MMA_MASK
	.align		4
.L_37:
        /*0048*/ 	.byte	0x03, 0x50
        /*004a*/ 	.short	0x0000


	//----- nvinfo : EIATTR_MAXREG_COUNT
	.align		4
        /*004c*/ 	.byte	0x03, 0x1b
        /*004e*/ 	.short	0x00ff


	//----- nvinfo : EIATTR_MERCURY_ISA_VERSION
	.align		4
        /*0050*/ 	.byte	0x03, 0x5f
        /*0052*/ 	.short	0x0101


	//----- nvinfo : EIATTR_VRC_CTA_INIT_COUNT
	.align		4
        /*0054*/ 	.byte	0x02, 0x4a
	.zero		1
	.zero		1


	//----- nvinfo : EIATTR_EXIT_INSTR_OFFSETS
	.align		4
        /*0058*/ 	.byte	0x04, 0x1c
        /*005a*/ 	.short	(.L_39 - .L_38)


	//   ....[0]....
.L_38:
        /*005c*/ 	.word	0x00000070


	//   ....[1]....
        /*0060*/ 	.word	0x00000130


	//----- nvinfo : EIATTR_CBANK_PARAM_SIZE
	.align		4
.L_39:
        /*0064*/ 	.byte	0x03, 0x19
        /*0066*/ 	.short	0x001c


	//----- nvinfo : EIATTR_PARAM_CBANK
	.align		4
        /*0068*/ 	.byte	0x04, 0x0a
        /*006a*/ 	.short	(.L_41 - .L_40)
	.align		4
.L_40:
        /*006c*/ 	.word	index@(.nv.constant0._Z10vector_addPfS_S_i)
        /*0070*/ 	.short	0x0380
        /*0072*/ 	.short	0x001c


	//----- nvinfo : EIATTR_SW_WAR
	.align		4
.L_41:
        /*0074*/ 	.byte	0x04, 0x36
        /*0076*/ 	.short	(.L_43 - .L_42)
.L_42:
        /*0078*/ 	.word	0x00000008
.L_43:


//--------------------- .nv.callgraph             --------------------------
	.section	.nv.callgraph,"",@"SHT_CUDA_CALLGRAPH"
	.align	4
	.sectionentsize	8
	.align		4
        /*0000*/ 	.word	0x00000000
	.align		4
        /*0004*/ 	.word	0xffffffff
	.align		4
        /*0008*/ 	.word	0x00000000
	.align		4
        /*000c*/ 	.word	0xfffffffe
	.align		4
        /*0010*/ 	.word	0x00000000
	.align		4
        /*0014*/ 	.word	0xfffffffd
	.align		4
        /*0018*/ 	.word	0x00000000
	.align		4
        /*001c*/ 	.word	0xfffffffc


//--------------------- .text._Z8atom_addP4AtomS0_S0_i --------------------------
	.section	.text._Z8atom_addP4AtomS0_S0_i,"ax",@progbits
	.align	128
        .global         _Z8atom_addP4AtomS0_S0_i
        .type           _Z8atom_addP4AtomS0_S0_i,@function
        .size           _Z8atom_addP4AtomS0_S0_i,(.L_x_2 - _Z8atom_addP4AtomS0_S0_i)
        .other          _Z8atom_addP4AtomS0_S0_i,@"STO_CUDA_ENTRY STV_DEFAULT"
_Z8atom_addP4AtomS0_S0_i:
.text._Z8atom_addP4AtomS0_S0_i:
[----:B------:R-:W-:Y:S01]  /*0000*/  LDC R1, c[0x0][0x37c] ;  /* 0x0000df00ff017b82 */ /* 0x000fe20000000800 */
[----:B------:R-:W0:Y:S01]  /*0010*/  S2R R9, SR_CTAID.X ;  /* 0x0000000000097919 */ /* 0x000e220000002500 */
[----:B------:R-:W0:Y:S01]  /*0020*/  LDCU UR4, c[0x0][0x360] ;  /* 0x00006c00ff0477ac */ /* 0x000e220008000800 */
[----:B------:R-:W0:Y:S01]  /*0030*/  S2R R0, SR_TID.X ;  /* 0x0000000000007919 */ /* 0x000e220000002100 */
[----:B------:R-:W1:Y:S01]  /*0040*/  LDCU UR5, c[0x0][0x398] ;  /* 0x00007300ff0577ac */ /* 0x000e620008000800 */
[----:B0-----:R-:W-:-:S05]  /*0050*/  IMAD R9, R9, UR4, R0 ;  /* 0x0000000409097c24 */ /* 0x001fca000f8e0200 */
[----:B-1----:R-:W-:-:S13]  /*0060*/  ISETP.GE.AND P0, PT, R9, UR5, PT ;  /* 0x0000000509007c0c */ /* 0x002fda000bf06270 */
[----:B------:R-:W-:Y:S05]  /*0070*/  @P0 EXIT ;  /* 0x000000000000094d */ /* 0x000fea0003800000 */
[----:B------:R-:W0:Y:S01]  /*0080*/  LDC.64 R2, c[0x0][0x380] ;  /* 0x0000e000ff027b82 */ /* 0x000e220000000a00 */
[----:B------:R-:W1:Y:S07]  /*0090*/  LDCU.64 UR4, c[0x0][0x358] ;  /* 0x00006b00ff0477ac */ /* 0x000e6e0008000a00 */
[----:B------:R-:W2:Y:S08]  /*00a0*/  LDC.64 R4, c[0x0][0x388] ;  /* 0x0000e200ff047b82 */ /* 0x000eb00000000a00 */
[----:B------:R-:W3:Y:S01]  /*00b0*/  LDC.64 R6, c[0x0][0x390] ;  /* 0x0000e400ff067b82 */ /* 0x000ee20000000a00 */
[----:B0-----:R-:W-:-:S05]  /*00c0*/  IMAD.WIDE R2, R9, 0x10, R2 ;  /* 0x0000001009027825 */ /* 0x001fca00078e0202 */
[----:B-1----:R-:W4:Y:S01]  /*00d0*/  LDG.E R0, desc[UR4][R2.64] ;  /* 0x0000000402007981 */ /* 0x002f22000c1e1900 */
[----:B--2---:R-:W-:-:S05]  /*00e0*/  IMAD.WIDE R4, R9, 0x10, R4 ;  /* 0x0000001009047825 */ /* 0x004fca00078e0204 */
[----:B------:R-:W4:Y:S01]  /*00f0*/  LDG.E R11, desc[UR4][R4.64] ;  /* 0x00000004040b7981 */ /* 0x000f22000c1e1900 */
[----:B---3--:R-:W-:-:S04]  /*0100*/  IMAD.WIDE R6, R9, 0x10, R6 ;  /* 0x0000001009067825 */ /* 0x008fc800078e0206 */
[----:B----4-:R-:W-:-:S05]  /*0110*/  FADD R11, R0, R11 ;  /* 0x0000000b000b7221 */ /* 0x010fca0000000000 */
[----:B------:R-:W-:Y:S04]  /*0120*/  STG.E desc[UR4][R6.64], R11 ;  /* 0x0000000b06007986 */ /* 0x000fe8000c101904 */
[----:B------:R-:W2:Y:S04]  /*0130*/  LDG.E R0, desc[UR4][R2.64+0x4] ;  /* 0x0000040402007981 */ /* 0x000ea8000c1e1900 */
[----:B------:R-:W2:Y:S02]  /*0140*/  LDG.E R9, desc[UR4][R4.64+0x4] ;  /* 0x0000040404097981 */ /* 0x000ea4000c1e1900 */
[----:B--2---:R-:W-:-:S05]  /*0150*/  FADD R9, R0, R9 ;  /* 0x0000000900097221 */ /* 0x004fca0000000000 */
[----:B------:R-:W-:Y:S04]  /*0160*/  STG.E desc[UR4][R6.64+0x4], R9 ;  /* 0x0000040906007986 */ /* 0x000fe8000c101904 */
[----:B------:R-:W2:Y:S04]  /*0170*/  LDG.E R13, desc[UR4][R4.64+0x8] ;  /* 0x00000804040d7981 */ /* 0x000ea8000c1e1900 */
[----:B------:R-:W2:Y:S02]  /*0180*/  LDG.E R0, desc[UR4][R2.64+0x8] ;  /* 0x0000080402007981 */ /* 0x000ea4000c1e1900 */
[----:B--2---:R-:W-:-:S05]  /*0190*/  FADD R13, R0, R13 ;  /* 0x0000000d000d7221 */ /* 0x004fca0000000000 */
[----:B------:R-:W-:Y:S04]  /*01a0*/  STG.E desc[UR4][R6.64+0x8], R13 ;  /* 0x0000080d06007986 */ /* 0x000fe8000c101904 */
[----:B------:R-:W2:Y:S04]  /*01b0*/  LDG.E R15, desc[UR4][R2.64+0xc] ;  /* 0x00000c04020f7981 */ /* 0x000ea8000c1e1900 */
[----:B--2---:R-:W-:Y:S01]  /*01c0*/  STG.E desc[UR4][R6.64+0xc], R15 ;  /* 0x00000c0f06007986 */ /* 0x004fe2000c101904 */
[----:B------:R-:W-:Y:S05]  /*01d0*/  EXIT ;  /* 0x000000000000794d */ /* 0x000fea0003800000 */
.L_x_0:
[----:B------:R-:W-:-:S00]  /*01e0*/  BRA `(.L_x_0) ;  /* 0xfffffffc00fc7947 */ /* 0x000fc0000383ffff */
[----:B------:R-:W-:-:S00]  /*01f0*/  NOP ;  /* 0x0000000000007918 */ /* 0x000fc00000000000 */
        /* <DEDUP_REMOVED lines=8> */
.L_x_2:


//--------------------- .text._Z10vector_addPfS_S_i --------------------------
	.section	.text._Z10vector_addPfS_S_i,"ax",@progbits
	.align	128
        .global         _Z10vector_addPfS_S_i
        .type           _Z10vector_addPfS_S_i,@function
        .size           _Z10vector_addPfS_S_i,(.L_x_3 - _Z10vector_addPfS_S_i)
        .other          _Z10vector_addPfS_S_i,@"STO_CUDA_ENTRY STV_DEFAULT"
_Z10vector_addPfS_S_i:
.text._Z10vector_addPfS_S_i:
        /* <DEDUP_REMOVED lines=12> */
[----:B0-----:R-:W-:-:S06]  /*00c0*/  IMAD.WIDE R2, R9, 0x4, R2 ;  /* 0x0000000409027825 */ /* 0x001fcc00078e0202 */
[----:B-1----:R-:W4:Y:S01]  /*00d0*/  LDG.E R2, desc[UR4][R2.64] ;  /* 0x0000000402027981 */ /* 0x002f22000c1e1900 */
[----:B--2---:R-:W-:-:S06]  /*00e0*/  IMAD.WIDE R4, R9, 0x4, R4 ;  /* 0x0000000409047825 */ /* 0x004fcc00078e0204 */
[----:B------:R-:W4:Y:S01]  /*00f0*/  LDG.E R5, desc[UR4][R4.64] ;  /* 0x0000000404057981 */ /* 0x000f22000c1e1900 */
[----:B---3--:R-:W-:-:S04]  /*0100*/  IMAD.WIDE R6, R9, 0x4, R6 ;  /* 0x0000000409067825 */ /* 0x008fc800078e0206 */
[----:B----4-:R-:W-:-:S05]  /*0110*/  FADD R9, R2, R5 ;  /* 0x0000000502097221 */ /* 0x010fca0000000000 */
[----:B------:R-:W-:Y:S01]  /*0120*/  STG.E desc[UR4][R6.64], R9 ;  /* 0x0000000906007986 */ /* 0x000fe2000c101904 */
[----:B------:R-:W-:Y:S05]  /*0130*/  EXIT ;  /* 0x000000000000794d */ /* 0x000fea0003800000 */
.L_x_1:
        /* <DEDUP_REMOVED lines=12> */
.L_x_3:


//--------------------- .nv.shared.reserved.0     --------------------------
	.section	.nv.shared.reserved.0,"aw",@nobits
	.weak		__nv_reservedSMEM_offset_0_alias
	.size		__nv_reservedSMEM_offset_0_alias, 0, 64
	.other		__nv_reservedSMEM_offset_0_alias,@"STO_CUDA_RESERVED_SHARED STV_DEFAULT"
__nv_reservedSMEM_offset_0_alias:
	.zero		0
	.zero		64


//--------------------- .nv.constant0._Z8atom_addP4AtomS0_S0_i --------------------------
	.section	.nv.constant0._Z8atom_addP4AtomS0_S0_i,"a",@progbits
	.sectionflags	@""
	.align	4
.nv.constant0._Z8atom_addP4AtomS0_S0_i:
	.zero		924


//--------------------- .nv.constant0._Z10vector_addPfS_S_i --------------------------
	.section	.nv.constant0._Z10vector_addPfS_S_i,"a",@progbits
	.sectionflags	@""
	.align	4
.nv.constant0._Z10vector_addPfS_S_i:
	.zero		924


//--------------------- SYMBOLS --------------------------

	.type		.nv.reservedSmem.offset0,@object
	.size		.nv.reservedSmem.offset0,0x4
